//
// Generated by NVIDIA NVVM Compiler
//
// Compiler Build ID: CL-36424714
// Cuda compilation tools, release 13.0, V13.0.88
// Based on NVVM 20.0.0
//

.version 9.0
.target sm_100
.address_size 64

	// .globl	_Z9fibonaccii
.extern .func  (.param .b32 func_retval0) vprintf
(
	.param .b64 vprintf_param_0,
	.param .b64 vprintf_param_1
)
;
.global .align 1 .b8 $str[24] = {70, 105, 98, 111, 110, 97, 99, 99, 105, 32, 100, 101, 32, 37, 100, 32, 61, 32, 37, 108, 108, 100, 10};

.visible .entry _Z9fibonaccii(
	.param .u32 _Z9fibonaccii_param_0
)
{
	.local .align 16 .b8 	__local_depot0[16];
	.reg .b64 	%SP;
	.reg .b64 	%SPL;
	.reg .pred 	%p<6>;
	.reg .b32 	%r<22>;
	.reg .b64 	%rd<32>;

	mov.u64 	%SPL, __local_depot0;
	cvta.local.u64 	%SP, %SPL;
	ld.param.u32 	%r10, [_Z9fibonaccii_param_0];
	mov.u32 	%r11, %ctaid.x;
	mov.u32 	%r12, %tid.x;
	sub.s32 	%r13, %r12, %r11;
	add.s32 	%r14, %r13, %r10;
	rem.s32 	%r15, %r14, %r10;
	abs.s32 	%r1, %r15;
	setp.lt.u32 	%p1, %r1, 2;
	mov.b64 	%rd31, 1;
	@%p1 bra 	$L__BB0_7;
	add.s32 	%r2, %r1, -1;
	add.s32 	%r16, %r1, -2;
	and.b32  	%r3, %r2, 3;
	setp.lt.u32 	%p2, %r16, 3;
	mov.b64 	%rd28, 0;
	mov.b64 	%rd31, 1;
	@%p2 bra 	$L__BB0_4;
	and.b32  	%r17, %r2, -4;
	neg.s32 	%r20, %r17;
	mov.b64 	%rd28, 0;
	mov.b64 	%rd31, 1;
$L__BB0_3:
	add.s64 	%rd18, %rd31, %rd28;
	add.s64 	%rd19, %rd18, %rd31;
	add.s64 	%rd28, %rd19, %rd18;
	add.s64 	%rd31, %rd28, %rd19;
	add.s32 	%r20, %r20, 4;
	setp.ne.s32 	%p3, %r20, 0;
	@%p3 bra 	$L__BB0_3;
$L__BB0_4:
	setp.eq.s32 	%p4, %r3, 0;
	@%p4 bra 	$L__BB0_7;
	neg.s32 	%r21, %r3;
$L__BB0_6:
	.pragma "nounroll";
	mov.u64 	%rd8, %rd31;
	add.s64 	%rd31, %rd8, %rd28;
	add.s32 	%r21, %r21, 1;
	setp.ne.s32 	%p5, %r21, 0;
	mov.u64 	%rd28, %rd8;
	@%p5 bra 	$L__BB0_6;
$L__BB0_7:
	add.u64 	%rd20, %SP, 0;
	add.u64 	%rd21, %SPL, 0;
	st.local.u32 	[%rd21], %r1;
	st.local.u64 	[%rd21+8], %rd31;
	mov.u64 	%rd22, $str;
	cvta.global.u64 	%rd23, %rd22;
	{ // callseq 0, 0
	.param .b64 param0;
	st.param.b64 	[param0], %rd23;
	.param .b64 param1;
	st.param.b64 	[param1], %rd20;
	.param .b32 retval0;
	call.uni (retval0), 
	vprintf, 
	(
	param0, 
	param1
	);
	ld.param.b32 	%r18, [retval0];
	} // callseq 0
	ret;

}


// ===== COMPILED SASS (sm_100) =====

	.target	sm_100

	.elftype	@"ET_EXEC"


//--------------------- .note.nv.tkinfo           --------------------------
	.section	.note.nv.tkinfo,"",@"SHT_NOTE"
	.sectionflags	@"SHF_NOTE_NV_TKINFO"
	.tkinfo
        /*0018*/ 	.word	0x00000002
        /*0030*/ 	.string	""
        /*0030*/ 	.string	"ptxas"
        /*0030*/ 	.string	"Cuda compilation tools, release 13.0, V13.0.88"
        /*0030*/ 	.string	"Build cuda_13.0.r13.0/compiler.36424714_0"
        /*0030*/ 	.string	"-arch sm_100 -m 64 "



//--------------------- .note.nv.cuinfo           --------------------------
	.section	.note.nv.cuinfo,"",@"SHT_NOTE"
	.sectionflags	@"SHF_NOTE_NV_CUINFO"
        /*0018*/ 	.short	0x0002
        /*001a*/ 	.short	0x0064
        /*001c*/ 	.short	0x0082
	.zero		2


//--------------------- .nv.info                  --------------------------
	.section	.nv.info,"",@"SHT_CUDA_INFO"
	.align	4


	//----- nvinfo : EIATTR_REGCOUNT
	.align		4
        /*0000*/ 	.byte	0x04, 0x2f
        /*0002*/ 	.short	(.L_2 - .L_1)
	.align		4
.L_1:
        /*0004*/ 	.word	index@(_Z9fibonaccii)
        /*0008*/ 	.word	0x00000018


	//----- nvinfo : EIATTR_FRAME_SIZE
	.align		4
.L_2:
        /*000c*/ 	.byte	0x04, 0x11
        /*000e*/ 	.short	(.L_4 - .L_3)
	.align		4
.L_3:
        /*0010*/ 	.word	index@(_Z9fibonaccii)
        /*0014*/ 	.word	0x00000010


	//----- nvinfo : EIATTR_MIN_STACK_SIZE
	.align		4
.L_4:
        /*0018*/ 	.byte	0x04, 0x12
        /*001a*/ 	.short	(.L_6 - .L_5)
	.align		4
.L_5:
        /*001c*/ 	.word	index@(_Z9fibonaccii)
        /*0020*/ 	.word	0x00000010
.L_6:


//--------------------- .nv.compat                --------------------------
	.section	.nv.compat,"",@"SHT_CUDA_COMPAT_INFO"
	.align	4
        /*0000*/ 	.byte	0x02, 0x09, 0x00, 0x00, 0x02, 0x02, 0x01, 0x00, 0x02, 0x05, 0x05, 0x00, 0x03, 0x07, 0x01, 0x01
        /*0010*/ 	.byte	0x02, 0x03, 0x00, 0x00, 0x02, 0x06, 0x01, 0x00, 0x04, 0x0b, 0x08, 0x00, 0x09, 0x00, 0x00, 0x00
        /*0020*/ 	.byte	0x00, 0x00, 0x00, 0x00


//--------------------- .nv.info._Z9fibonaccii    --------------------------
	.section	.nv.info._Z9fibonaccii,"",@"SHT_CUDA_INFO"
	.sectionflags	@""
	.align	4


	//----- nvinfo : EIATTR_CUDA_API_VERSION
	.align		4
        /*0000*/ 	.byte	0x04, 0x37
        /*0002*/ 	.short	(.L_8 - .L_7)
.L_7:
        /*0004*/ 	.word	0x00000082


	//----- nvinfo : EIATTR_KPARAM_INFO
	.align		4
.L_8:
        /*0008*/ 	.byte	0x04, 0x17
        /*000a*/ 	.short	(.L_10 - .L_9)
.L_9:
        /*000c*/ 	.word	0x00000000
        /*0010*/ 	.short	0x0000
        /*0012*/ 	.short	0x0000
        /*0014*/ 	.byte	0x00, 0xf0, 0x11, 0x00


	//----- nvinfo : EIATTR_SPARSE_MMA_MASK
	.align		4
.L_10:
        /*0018*/ 	.byte	0x03, 0x50
        /*001a*/ 	.short	0x0000


	//----- nvinfo : EIATTR_MAXREG_COUNT
	.align		4
        /*001c*/ 	.byte	0x03, 0x1b
        /*001e*/ 	.short	0x00ff


	//----- nvinfo : EIATTR_EXTERNS
	.align		4
        /*0020*/ 	.byte	0x04, 0x0f
        /*0022*/ 	.short	(.L_12 - .L_11)


	//   ....[0]....
	.align		4
.L_11:
        /*0024*/ 	.word	index@(vprintf)


	//----- nvinfo : EIATTR_MERCURY_ISA_VERSION
	.align		4
.L_12:
        /*0028*/ 	.byte	0x03, 0x5f
        /*002a*/ 	.short	0x0101


	//----- nvinfo : EIATTR_VRC_CTA_INIT_COUNT
	.align		4
        /*002c*/ 	.byte	0x02, 0x4a
	.zero		1
	.zero		1


	//----- nvinfo : EIATTR_SYSCALL_OFFSETS
	.align		4
        /*0030*/ 	.byte	0x04, 0x46
        /*0032*/ 	.short	(.L_14 - .L_13)


	//   ....[0]....
.L_13:
        /*0034*/ 	.word	0x000009e0


	//----- nvinfo : EIATTR_EXIT_INSTR_OFFSETS
	.align		4
.L_14:
        /*0038*/ 	.byte	0x04, 0x1c
        /*003a*/ 	.short	(.L_16 - .L_15)


	//   ....[0]....
.L_15:
        /*003c*/ 	.word	0x000009f0


	//----- nvinfo : EIATTR_CRS_STACK_SIZE
	.align		4
.L_16:
        /*0040*/ 	.byte	0x04, 0x1e
        /*0042*/ 	.short	(.L_18 - .L_17)
.L_17:
        /*0044*/ 	.word	0x00000000


	//----- nvinfo : EIATTR_CBANK_PARAM_SIZE
	.align		4
.L_18:
        /*0048*/ 	.byte	0x03, 0x19
        /*004a*/ 	.short	0x0004


	//----- nvinfo : EIATTR_PARAM_CBANK
	.align		4
        /*004c*/ 	.byte	0x04, 0x0a
        /*004e*/ 	.short	(.L_20 - .L_19)
	.align		4
.L_19:
        /*0050*/ 	.word	index@(.nv.constant0._Z9fibonaccii)
        /*0054*/ 	.short	0x0380
        /*0056*/ 	.short	0x0004


	//----- nvinfo : EIATTR_SW_WAR
	.align		4
.L_20:
        /*0058*/ 	.byte	0x04, 0x36
        /*005a*/ 	.short	(.L_22 - .L_21)
.L_21:
        /*005c*/ 	.word	0x00000008
.L_22:


//--------------------- .nv.callgraph             --------------------------
	.section	.nv.callgraph,"",@"SHT_CUDA_CALLGRAPH"
	.align	4
	.sectionentsize	8
	.align		4
        /*0000*/ 	.word	0x00000000
	.align		4
        /*0004*/ 	.word	0xffffffff
	.align		4
        /*0008*/ 	.word	index@(_Z9fibonaccii)
	.align		4
        /*000c*/ 	.word	index@(vprintf)
	.align		4
        /*0010*/ 	.word	0x00000000
	.align		4
        /*0014*/ 	.word	0xfffffffe
	.align		4
        /*0018*/ 	.word	0x00000000
	.align		4
        /*001c*/ 	.word	0xfffffffd
	.align		4
        /*0020*/ 	.word	0x00000000
	.align		4
        /*0024*/ 	.word	0xfffffffc


//--------------------- .nv.constant4             --------------------------
	.section	.nv.constant4,"a",@progbits
	.align	8
	.align		8
.nv.constant4:
        /*0000*/ 	.dword	vprintf
	.align		8
        /*0008*/ 	.dword	$str


//--------------------- .text._Z9fibonaccii       --------------------------
	.section	.text._Z9fibonaccii,"ax",@progbits
	.align	128
        .global         _Z9fibonaccii
        .type           _Z9fibonaccii,@function
        .size           _Z9fibonaccii,(.L_x_14 - _Z9fibonaccii)
        .other          _Z9fibonaccii,@"STO_CUDA_ENTRY STV_DEFAULT"
_Z9fibonaccii:
.text._Z9fibonaccii:
[----:B------:R-:W0:Y:S08]  /*0000*/  LDC R1, c[0x0][0x37c] ;  /* 0x0000df00ff017b82 */ /* 0x000e300000000800 */
[----:B------:R-:W1:Y:S01]  /*0010*/  LDC R5, c[0x0][0x380] ;  /* 0x0000e000ff057b82 */ /* 0x000e620000000800 */
[----:B------:R-:W2:Y:S01]  /*0020*/  S2R R0, SR_TID.X ;  /* 0x0000000000007919 */ /* 0x000ea20000002100 */
[----:B------:R-:W3:Y:S01]  /*0030*/  LDCU UR5, c[0x0][0x2fc] ;  /* 0x00005f80ff0577ac */ /* 0x000ee20008000800 */
[----:B0-----:R-:W-:Y:S01]  /*0040*/  VIADD R1, R1, 0xfffffff0 ;  /* 0xfffffff001017836 */ /* 0x001fe20000000000 */
[----:B------:R-:W-:Y:S04]  /*0050*/  BSSY.RECONVERGENT B2, `(.L_x_0) ;  /* 0x000008e000027945 */ /* 0x000fe80003800200 */
[----:B------:R-:W2:Y:S01]  /*0060*/  S2UR UR4, SR_CTAID.X ;  /* 0x00000000000479c3 */ /* 0x000ea20000002500 */
[----:B-1----:R-:W-:-:S04]  /*0070*/  IABS R7, R5 ;  /* 0x0000000500077213 */ /* 0x002fc80000000000 */
[----:B------:R-:W0:Y:S01]  /*0080*/  I2F.RP R4, R7 ;  /* 0x0000000700047306 */ /* 0x000e220000209400 */
[----:B--2---:R-:W-:Y:S01]  /*0090*/  IADD3 R0, PT, PT, R0, -UR4, R5 ;  /* 0x8000000400007c10 */ /* 0x004fe2000fffe005 */
[----:B------:R-:W1:Y:S03]  /*00a0*/  LDCU UR4, c[0x0][0x2f8] ;  /* 0x00005f00ff0477ac */ /* 0x000e660008000800 */
[----:B------:R-:W-:-:S03]  /*00b0*/  ISETP.GE.AND P2, PT, R0, RZ, PT ;  /* 0x000000ff0000720c */ /* 0x000fc60003f46270 */
[----:B0-----:R-:W0:Y:S02]  /*00c0*/  MUFU.RCP R4, R4 ;  /* 0x0000000400047308 */ /* 0x001e240000001000 */
[----:B0-----:R-:W-:Y:S01]  /*00d0*/  VIADD R2, R4, 0xffffffe ;  /* 0x0ffffffe04027836 */ /* 0x001fe20000000000 */
[----:B------:R-:W-:-:S05]  /*00e0*/  IABS R4, R0 ;  /* 0x0000000000047213 */ /* 0x000fca0000000000 */
[----:B------:R0:W2:Y:S02]  /*00f0*/  F2I.FTZ.U32.TRUNC.NTZ R3, R2 ;  /* 0x0000000200037305 */ /* 0x0000a4000021f000 */
[----:B0-----:R-:W-:Y:S02]  /*0100*/  IMAD.MOV.U32 R2, RZ, RZ, RZ ;  /* 0x000000ffff027224 */ /* 0x001fe400078e00ff */
[----:B--2---:R-:W-:-:S04]  /*0110*/  IMAD.MOV R6, RZ, RZ, -R3 ;  /* 0x000000ffff067224 */ /* 0x004fc800078e0a03 */
[----:B------:R-:W-:-:S04]  /*0120*/  IMAD R9, R6, R7, RZ ;  /* 0x0000000706097224 */ /* 0x000fc800078e02ff */
[----:B------:R-:W-:-:S04]  /*0130*/  IMAD.HI.U32 R3, R3, R9, R2 ;  /* 0x0000000903037227 */ /* 0x000fc800078e0002 */
[----:B------:R-:W-:Y:S02]  /*0140*/  IMAD.MOV.U32 R9, RZ, RZ, RZ ;  /* 0x000000ffff097224 */ /* 0x000fe400078e00ff */
[----:B------:R-:W-:-:S04]  /*0150*/  IMAD.HI.U32 R3, R3, R4, RZ ;  /* 0x0000000403037227 */ /* 0x000fc800078e00ff */
[----:B------:R-:W-:-:S04]  /*0160*/  IMAD.MOV R3, RZ, RZ, -R3 ;  /* 0x000000ffff037224 */ /* 0x000fc800078e0a03 */
[----:B------:R-:W-:Y:S02]  /*0170*/  IMAD R2, R7, R3, R4 ;  /* 0x0000000307027224 */ /* 0x000fe400078e0204 */
[----:B------:R-:W-:-:S03]  /*0180*/  IMAD.MOV.U32 R4, RZ, RZ, 0x1 ;  /* 0x00000001ff047424 */ /* 0x000fc600078e00ff */
[----:B------:R-:W-:-:S13]  /*0190*/  ISETP.GT.U32.AND P0, PT, R7, R2, PT ;  /* 0x000000020700720c */ /* 0x000fda0003f04070 */
[----:B------:R-:W-:Y:S01]  /*01a0*/  @!P0 IMAD.IADD R2, R2, 0x1, -R7 ;  /* 0x0000000102028824 */ /* 0x000fe200078e0a07 */
[----:B------:R-:W-:-:S04]  /*01b0*/  ISETP.NE.AND P0, PT, R5, RZ, PT ;  /* 0x000000ff0500720c */ /* 0x000fc80003f05270 */
[----:B------:R-:W-:-:S13]  /*01c0*/  ISETP.GT.U32.AND P1, PT, R7, R2, PT ;  /* 0x000000020700720c */ /* 0x000fda0003f24070 */
[----:B------:R-:W-:Y:S01]  /*01d0*/  @!P1 IMAD.IADD R2, R2, 0x1, -R7 ;  /* 0x0000000102029824 */ /* 0x000fe200078e0a07 */
[----:B-1----:R-:W-:-:S03]  /*01e0*/  IADD3 R6, P1, PT, R1, UR4, RZ ;  /* 0x0000000401067c10 */ /* 0x002fc6000ff3e0ff */
[----:B------:R-:W-:Y:S01]  /*01f0*/  @!P2 IMAD.MOV R2, RZ, RZ, -R2 ;  /* 0x000000ffff02a224 */ /* 0x000fe200078e0a02 */
[----:B------:R-:W-:Y:S01]  /*0200*/  @!P0 LOP3.LUT R2, RZ, R5, RZ, 0x33, !PT ;  /* 0x00000005ff028212 */ /* 0x000fe200078e33ff */
[----:B---3--:R-:W-:-:S03]  /*0210*/  IMAD.X R7, RZ, RZ, UR5, P1 ;  /* 0x00000005ff077e24 */ /* 0x008fc600088e06ff */
[----:B------:R-:W-:-:S04]  /*0220*/  IABS R0, R2 ;  /* 0x0000000200007213 */ /* 0x000fc80000000000 */
[----:B------:R-:W-:-:S13]  /*0230*/  ISETP.GE.U32.AND P0, PT, R0, 0x2, PT ;  /* 0x000000020000780c */ /* 0x000fda0003f06070 */
[----:B------:R-:W-:Y:S05]  /*0240*/  @!P0 BRA `(.L_x_1) ;  /* 0x0000000400b88947 */ /* 0x000fea0003800000 */
[C---:B------:R-:W-:Y:S01]  /*0250*/  VIADD R2, R0.reuse, 0xfffffffe ;  /* 0xfffffffe00027836 */ /* 0x040fe20000000000 */
[----:B------:R-:W-:Y:S01]  /*0260*/  IADD3 R3, PT, PT, R0, -0x1, RZ ;  /* 0xffffffff00037810 */ /* 0x000fe20007ffe0ff */
[----:B------:R-:W-:Y:S01]  /*0270*/  BSSY.RECONVERGENT B1, `(.L_x_2) ;  /* 0x000005f000017945 */ /* 0x000fe20003800200 */
[----:B------:R-:W-:Y:S01]  /*0280*/  IMAD.MOV.U32 R11, RZ, RZ, RZ ;  /* 0x000000ffff0b7224 */ /* 0x000fe200078e00ff */
[----:B------:R-:W-:Y:S02]  /*0290*/  CS2R R8, SRZ ;  /* 0x0000000000087805 */ /* 0x000fe4000001ff00 */
[----:B------:R-:W-:Y:S01]  /*02a0*/  ISETP.GE.U32.AND P0, PT, R2, 0x3, PT ;  /* 0x000000030200780c */ /* 0x000fe20003f06070 */
[----:B------:R-:W-:Y:S01]  /*02b0*/  IMAD.MOV.U32 R4, RZ, RZ, 0x1 ;  /* 0x00000001ff047424 */ /* 0x000fe200078e00ff */
[----:B------:R-:W-:-:S11]  /*02c0*/  LOP3.LUT R2, R3, 0x3, RZ, 0xc0, !PT ;  /* 0x0000000303027812 */ /* 0x000fd600078ec0ff */
[----:B------:R-:W-:Y:S05]  /*02d0*/  @!P0 BRA `(.L_x_3) ;  /* 0x0000000400608947 */ /* 0x000fea0003800000 */
[----:B------:R-:W-:Y:S01]  /*02e0*/  LOP3.LUT R3, R3, 0xfffffffc, RZ, 0xc0, !PT ;  /* 0xfffffffc03037812 */ /* 0x000fe200078ec0ff */
[----:B------:R-:W-:Y:S01]  /*02f0*/  BSSY.RELIABLE B0, `(.L_x_4) ;  /* 0x000004b000007945 */ /* 0x000fe20003800100 */
[----:B------:R-:W-:Y:S01]  /*0300*/  IMAD.MOV.U32 R11, RZ, RZ, RZ ;  /* 0x000000ffff0b7224 */ /* 0x000fe200078e00ff */
[----:B------:R-:W-:Y:S01]  /*0310*/  CS2R R8, SRZ ;  /* 0x0000000000087805 */ /* 0x000fe2000001ff00 */
[----:B------:R-:W-:Y:S02]  /*0320*/  IMAD.MOV.U32 R4, RZ, RZ, 0x1 ;  /* 0x00000001ff047424 */ /* 0x000fe400078e00ff */
[----:B------:R-:W-:-:S05]  /*0330*/  IMAD.MOV R3, RZ, RZ, -R3 ;  /* 0x000000ffff037224 */ /* 0x000fca00078e0a03 */
[----:B------:R-:W-:-:S13]  /*0340*/  ISETP.GE.AND P0, PT, R3, RZ, PT ;  /* 0x000000ff0300720c */ /* 0x000fda0003f06270 */
[----:B------:R-:W-:Y:S05]  /*0350*/  @P0 BRA `(.L_x_5) ;  /* 0x0000000400100947 */ /* 0x000fea0003800000 */
[----:B------:R-:W-:Y:S01]  /*0360*/  IMAD.MOV R5, RZ, RZ, -R3 ;  /* 0x000000ffff057224 */ /* 0x000fe200078e0a03 */
[----:B------:R-:W-:Y:S01]  /*0370*/  BSSY.RECONVERGENT B3, `(.L_x_6) ;  /* 0x0000028000037945 */ /* 0x000fe20003800200 */
[----:B------:R-:W-:-:S03]  /*0380*/  PLOP3.LUT P0, PT, PT, PT, PT, 0x80, 0x8 ;  /* 0x000000000008781c */ /* 0x000fc60003f0f070 */
[----:B------:R-:W-:-:S13]  /*0390*/  ISETP.GT.AND P1, PT, R5, 0xc, PT ;  /* 0x0000000c0500780c */ /* 0x000fda0003f24270 */
[----:B------:R-:W-:Y:S05]  /*03a0*/  @!P1 BRA `(.L_x_7) ;  /* 0x0000000000909947 */ /* 0x000fea0003800000 */
[----:B------:R-:W-:-:S13]  /*03b0*/  PLOP3.LUT P0, PT, PT, PT, PT, 0x8, 0x80 ;  /* 0x000000000080781c */ /* 0x000fda0003f0e170 */
.L_x_8:
[C---:B------:R-:W-:Y:S02]  /*03c0*/  IADD3 R5, P1, PT, R4.reuse, R11, RZ ;  /* 0x0000000b04057210 */ /* 0x040fe40007f3e0ff */
[----:B------:R-:W-:Y:S02]  /*03d0*/  IADD3 R3, PT, PT, R3, 0x10, RZ ;  /* 0x0000001003037810 */ /* 0x000fe40007ffe0ff */
[----:B------:R-:W-:Y:S01]  /*03e0*/  IADD3 R4, P2, PT, R4, R5, RZ ;  /* 0x0000000504047210 */ /* 0x000fe20007f5e0ff */
[----:B------:R-:W-:-:S03]  /*03f0*/  IMAD.X R8, R9, 0x1, R8, P1 ;  /* 0x0000000109087824 */ /* 0x000fc600008e0608 */
[----:B------:R-:W-:Y:S01]  /*0400*/  IADD3 R5, P1, PT, R4, R5, RZ ;  /* 0x0000000504057210 */ /* 0x000fe20007f3e0ff */
[----:B------:R-:W-:-:S03]  /*0410*/  IMAD.X R9, R9, 0x1, R8, P2 ;  /* 0x0000000109097824 */ /* 0x000fc600010e0608 */
[----:B------:R-:W-:Y:S01]  /*0420*/  IADD3 R4, P2, PT, R5, R4, RZ ;  /* 0x0000000405047210 */ /* 0x000fe20007f5e0ff */
[----:B------:R-:W-:-:S03]  /*0430*/  IMAD.X R8, R9, 0x1, R8, P1 ;  /* 0x0000000109087824 */ /* 0x000fc600008e0608 */
[----:B------:R-:W-:Y:S02]  /*0440*/  IADD3 R5, P1, PT, R4, R5, RZ ;  /* 0x0000000504057210 */ /* 0x000fe40007f3e0ff */
[----:B------:R-:W-:Y:S02]  /*0450*/  IADD3.X R9, PT, PT, R8, R9, RZ, P2, !PT ;  /* 0x0000000908097210 */ /* 0x000fe400017fe4ff */
[----:B------:R-:W-:-:S03]  /*0460*/  IADD3 R4, P2, PT, R5, R4, RZ ;  /* 0x0000000405047210 */ /* 0x000fc60007f5e0ff */
[----:B------:R-:W-:Y:S01]  /*0470*/  IMAD.X R8, R9, 0x1, R8, P1 ;  /* 0x0000000109087824 */ /* 0x000fe200008e0608 */
        /* <DEDUP_REMOVED lines=18> */
[----:B------:R-:W-:Y:S02]  /*05a0*/  ISETP.GE.AND P2, PT, R3, -0xc, PT ;  /* 0xfffffff40300780c */ /* 0x000fe40003f46270 */
[----:B------:R-:W-:Y:S01]  /*05b0*/  IADD3 R4, P3, PT, R11, R4, RZ ;  /* 0x000000040b047210 */ /* 0x000fe20007f7e0ff */
[----:B------:R-:W-:-:S04]  /*05c0*/  IMAD.X R8, R5, 0x1, R8, P1 ;  /* 0x0000000105087824 */ /* 0x000fc800008e0608 */
[----:B------:R-:W-:-:S06]  /*05d0*/  IMAD.X R9, R8, 0x1, R5, P3 ;  /* 0x0000000108097824 */ /* 0x000fcc00018e0605 */
[----:B------:R-:W-:Y:S05]  /*05e0*/  @!P2 BRA `(.L_x_8) ;  /* 0xfffffffc0074a947 */ /* 0x000fea000383ffff */
.L_x_7:
[----:B------:R-:W-:Y:S05]  /*05f0*/  BSYNC.RECONVERGENT B3 ;  /* 0x0000000000037941 */ /* 0x000fea0003800200 */
.L_x_6:
[----:B------:R-:W-:Y:S01]  /*0600*/  IMAD.MOV R5, RZ, RZ, -R3 ;  /* 0x000000ffff057224 */ /* 0x000fe200078e0a03 */
[----:B------:R-:W-:Y:S04]  /*0610*/  BSSY.RECONVERGENT B3, `(.L_x_9) ;  /* 0x0000015000037945 */ /* 0x000fe80003800200 */
[----:B------:R-:W-:-:S13]  /*0620*/  ISETP.GT.AND P1, PT, R5, 0x4, PT ;  /* 0x000000040500780c */ /* 0x000fda0003f24270 */
[----:B------:R-:W-:Y:S05]  /*0630*/  @!P1 BRA `(.L_x_10) ;  /* 0x0000000000489947 */ /* 0x000fea0003800000 */
[----:B------:R-:W-:Y:S01]  /*0640*/  IADD3 R5, P0, PT, R11, R4, RZ ;  /* 0x000000040b057210 */ /* 0x000fe20007f1e0ff */
[----:B------:R-:W-:-:S03]  /*0650*/  VIADD R3, R3, 0x8 ;  /* 0x0000000803037836 */ /* 0x000fc60000000000 */
[----:B------:R-:W-:Y:S01]  /*0660*/  IADD3 R4, P1, PT, R5, R4, RZ ;  /* 0x0000000405047210 */ /* 0x000fe20007f3e0ff */
[----:B------:R-:W-:-:S03]  /*0670*/  IMAD.X R8, R8, 0x1, R9, P0 ;  /* 0x0000000108087824 */ /* 0x000fc600000e0609 */
[----:B------:R-:W-:Y:S01]  /*0680*/  IADD3 R5, P0, PT, R4, R5, RZ ;  /* 0x0000000504057210 */ /* 0x000fe20007f1e0ff */
[----:B------:R-:W-:-:S03]  /*0690*/  IMAD.X R9, R8, 0x1, R9, P1 ;  /* 0x0000000108097824 */ /* 0x000fc600008e0609 */
[----:B------:R-:W-:Y:S01]  /*06a0*/  IADD3 R4, P1, PT, R5, R4, RZ ;  /* 0x0000000405047210 */ /* 0x000fe20007f3e0ff */
[----:B------:R-:W-:-:S03]  /*06b0*/  IMAD.X R8, R9, 0x1, R8, P0 ;  /* 0x0000000109087824 */ /* 0x000fc600000e0608 */
[----:B------:R-:W-:Y:S01]  /*06c0*/  IADD3 R5, P0, PT, R4, R5, RZ ;  /* 0x0000000504057210 */ /* 0x000fe20007f1e0ff */
[----:B------:R-:W-:-:S03]  /*06d0*/  IMAD.X R9, R8, 0x1, R9, P1 ;  /* 0x0000000108097824 */ /* 0x000fc600008e0609 */
[----:B------:R-:W-:Y:S01]  /*06e0*/  IADD3 R4, P1, PT, R5, R4, RZ ;  /* 0x0000000405047210 */ /* 0x000fe20007f3e0ff */
[----:B------:R-:W-:Y:S01]  /*06f0*/  IMAD.X R8, R9, 0x1, R8, P0 ;  /* 0x0000000109087824 */ /* 0x000fe200000e0608 */
[----:B------:R-:W-:Y:S02]  /*0700*/  PLOP3.LUT P0, PT, PT, PT, PT, 0x8, 0x80 ;  /* 0x000000000080781c */ /* 0x000fe40003f0e170 */
[----:B------:R-:W-:Y:S02]  /*0710*/  IADD3 R11, P2, PT, R4, R5, RZ ;  /* 0x00000005040b7210 */ /* 0x000fe40007f5e0ff */
[----:B------:R-:W-:Y:S02]  /*0720*/  IADD3.X R5, PT, PT, R8, R9, RZ, P1, !PT ;  /* 0x0000000908057210 */ /* 0x000fe40000ffe4ff */
[----:B------:R-:W-:-:S03]  /*0730*/  IADD3 R4, P1, PT, R11, R4, RZ ;  /* 0x000000040b047210 */ /* 0x000fc60007f3e0ff */
[----:B------:R-:W-:-:S04]  /*0740*/  IMAD.X R8, R5, 0x1, R8, P2 ;  /* 0x0000000105087824 */ /* 0x000fc800010e0608 */
[----:B------:R-:W-:-:S07]  /*0750*/  IMAD.X R9, R8, 0x1, R5, P1 ;  /* 0x0000000108097824 */ /* 0x000fce00008e0605 */
.L_x_10:
[----:B------:R-:W-:Y:S05]  /*0760*/  BSYNC.RECONVERGENT B3 ;  /* 0x0000000000037941 */ /* 0x000fea0003800200 */
.L_x_9:
[----:B------:R-:W-:-:S13]  /*0770*/  ISETP.NE.OR P0, PT, R3, RZ, P0 ;  /* 0x000000ff0300720c */ /* 0x000fda0000705670 */
[----:B------:R-:W-:Y:S05]  /*0780*/  @!P0 BREAK.RELIABLE B0 ;  /* 0x0000000000008942 */ /* 0x000fea0003800100 */
[----:B------:R-:W-:Y:S05]  /*0790*/  @!P0 BRA `(.L_x_3) ;  /* 0x0000000000308947 */ /* 0x000fea0003800000 */
.L_x_5:
[----:B------:R-:W-:Y:S05]  /*07a0*/  BSYNC.RELIABLE B0 ;  /* 0x0000000000007941 */ /* 0x000fea0003800100 */
.L_x_4:
[----:B------:R-:W-:Y:S01]  /*07b0*/  IADD3 R11, P0, PT, R4, R11, RZ ;  /* 0x0000000b040b7210 */ /* 0x000fe20007f1e0ff */
[----:B------:R-:W-:-:S03]  /*07c0*/  VIADD R3, R3, 0x4 ;  /* 0x0000000403037836 */ /* 0x000fc60000000000 */
[-C--:B------:R-:W-:Y:S01]  /*07d0*/  IADD3 R4, P1, PT, R4, R11.reuse, RZ ;  /* 0x0000000b04047210 */ /* 0x080fe20007f3e0ff */
[----:B------:R-:W-:Y:S01]  /*07e0*/  IMAD.X R8, R9, 0x1, R8, P0 ;  /* 0x0000000109087824 */ /* 0x000fe200000e0608 */
[----:B------:R-:W-:Y:S02]  /*07f0*/  ISETP.NE.AND P0, PT, R3, RZ, PT ;  /* 0x000000ff0300720c */ /* 0x000fe40003f05270 */
[----:B------:R-:W-:Y:S01]  /*0800*/  IADD3 R11, P2, PT, R4, R11, RZ ;  /* 0x0000000b040b7210 */ /* 0x000fe20007f5e0ff */
[----:B------:R-:W-:-:S03]  /*0810*/  IMAD.X R9, R9, 0x1, R8, P1 ;  /* 0x0000000109097824 */ /* 0x000fc600008e0608 */
[----:B------:R-:W-:Y:S01]  /*0820*/  IADD3 R4, P1, PT, R11, R4, RZ ;  /* 0x000000040b047210 */ /* 0x000fe20007f3e0ff */
[----:B------:R-:W-:-:S04]  /*0830*/  IMAD.X R8, R9, 0x1, R8, P2 ;  /* 0x0000000109087824 */ /* 0x000fc800010e0608 */
[----:B------:R-:W-:Y:S02]  /*0840*/  IMAD.X R9, R8, 0x1, R9, P1 ;  /* 0x0000000108097824 */ /* 0x000fe400008e0609 */
[----:B------:R-:W-:Y:S06]  /*0850*/  @P0 BRA `(.L_x_4) ;  /* 0xfffffffc00d40947 */ /* 0x000fec000383ffff */
.L_x_3:
[----:B------:R-:W-:Y:S05]  /*0860*/  BSYNC.RECONVERGENT B1 ;  /* 0x0000000000017941 */ /* 0x000fea0003800200 */
.L_x_2:
[----:B------:R-:W-:-:S13]  /*0870*/  ISETP.NE.AND P0, PT, R2, RZ, PT ;  /* 0x000000ff0200720c */ /* 0x000fda0003f05270 */
[----:B------:R-:W-:Y:S05]  /*0880*/  @!P0 BRA `(.L_x_1) ;  /* 0x0000000000288947 */ /* 0x000fea0003800000 */
[----:B------:R-:W-:-:S07]  /*0890*/  IMAD.MOV R2, RZ, RZ, -R2 ;  /* 0x000000ffff027224 */ /* 0x000fce00078e0a02 */
.L_x_11:
[----:B------:R-:W-:Y:S01]  /*08a0*/  IADD3 R2, PT, PT, R2, 0x1, RZ ;  /* 0x0000000102027810 */ /* 0x000fe20007ffe0ff */
[----:B------:R-:W-:Y:S01]  /*08b0*/  IMAD.MOV.U32 R3, RZ, RZ, R4 ;  /* 0x000000ffff037224 */ /* 0x000fe200078e0004 */
[----:B------:R-:W-:Y:S01]  /*08c0*/  IADD3 R4, P1, PT, R4, R11, RZ ;  /* 0x0000000b04047210 */ /* 0x000fe20007f3e0ff */
[----:B------:R-:W-:Y:S01]  /*08d0*/  IMAD.MOV.U32 R5, RZ, RZ, R9 ;  /* 0x000000ffff057224 */ /* 0x000fe200078e0009 */
[----:B------:R-:W-:Y:S01]  /*08e0*/  ISETP.NE.AND P0, PT, R2, RZ, PT ;  /* 0x000000ff0200720c */ /* 0x000fe20003f05270 */
[----:B------:R-:W-:Y:S02]  /*08f0*/  IMAD.MOV.U32 R11, RZ, RZ, R3 ;  /* 0x000000ffff0b7224 */ /* 0x000fe400078e0003 */
[----:B------:R-:W-:Y:S02]  /*0900*/  IMAD.X R9, R9, 0x1, R8, P1 ;  /* 0x0000000109097824 */ /* 0x000fe400008e0608 */
[----:B------:R-:W-:-:S08]  /*0910*/  IMAD.MOV.U32 R8, RZ, RZ, R5 ;  /* 0x000000ffff087224 */ /* 0x000fd000078e0005 */
[----:B------:R-:W-:Y:S05]  /*0920*/  @P0 BRA `(.L_x_11) ;  /* 0xfffffffc00dc0947 */ /* 0x000fea000383ffff */
.L_x_1:
[----:B------:R-:W-:Y:S05]  /*0930*/  BSYNC.RECONVERGENT B2 ;  /* 0x0000000000027941 */ /* 0x000fea0003800200 */
.L_x_0:
[----:B------:R-:W-:Y:S05]  /*0940*/  WARPSYNC.ALL ;  /* 0x0000000000007948 */ /* 0x000fea0003800000 */
[----:B------:R-:W-:Y:S01]  /*0950*/  MOV R2, 0x0 ;  /* 0x0000000000027802 */ /* 0x000fe20000000f00 */
[----:B------:R-:W-:Y:S01]  /*0960*/  IMAD.MOV.U32 R8, RZ, RZ, R4 ;  /* 0x000000ffff087224 */ /* 0x000fe200078e0004 */
[----:B------:R0:W-:Y:S01]  /*0970*/  STL [R1], R0 ;  /* 0x0000000001007387 */ /* 0x0001e20000100800 */
[----:B------:R-:W1:Y:S03]  /*0980*/  LDCU.64 UR4, c[0x4][0x8] ;  /* 0x01000100ff0477ac */ /* 0x000e660008000a00 */
[----:B------:R0:W-:Y:S01]  /*0990*/  STL.64 [R1+0x8], R8 ;  /* 0x0000080801007387 */ /* 0x0001e20000100a00 */
[----:B------:R-:W2:Y:S01]  /*09a0*/  LDC.64 R2, c[0x4][R2] ;  /* 0x0100000002027b82 */ /* 0x000ea20000000a00 */
[----:B-1----:R-:W-:-:S02]  /*09b0*/  IMAD.U32 R4, RZ, RZ, UR4 ;  /* 0x00000004ff047e24 */ /* 0x002fc4000f8e00ff */
[----:B0-----:R-:W-:-:S07]  /*09c0*/  IMAD.U32 R5, RZ, RZ, UR5 ;  /* 0x00000005ff057e24 */ /* 0x001fce000f8e00ff */
[----:B------:R-:W-:-:S07]  /*09d0*/  LEPC R20, `(.L_x_12) ;  /* 0x000000001014794e */ /* 0x000fce0000000000 */
[----:B--2---:R-:W-:Y:S05]  /*09e0*/  CALL.ABS.NOINC R2 ;  /* 0x0000000002007343 */ /* 0x004fea0003c00000 */
.L_x_12:
[----:B------:R-:W-:Y:S05]  /*09f0*/  EXIT ;  /* 0x000000000000794d */ /* 0x000fea0003800000 */
.L_x_13:
[----:B------:R-:W-:-:S00]  /*0a00*/  BRA `(.L_x_13) ;  /* 0xfffffffc00fc7947 */ /* 0x000fc0000383ffff */
[----:B------:R-:W-:-:S00]  /*0a10*/  NOP ;  /* 0x0000000000007918 */ /* 0x000fc00000000000 */
        /* <DEDUP_REMOVED lines=14> */
.L_x_14:


//--------------------- .nv.global.init           --------------------------
	.section	.nv.global.init,"aw",@progbits
.nv.global.init:
	.type		$str,@object
	.size		$str,(.L_0 - $str)
$str:
        /*0000*/ 	.byte	0x46, 0x69, 0x62, 0x6f, 0x6e, 0x61, 0x63, 0x63, 0x69, 0x20, 0x64, 0x65, 0x20, 0x25, 0x64, 0x20
        /*0010*/ 	.byte	0x3d, 0x20, 0x25, 0x6c, 0x6c, 0x64, 0x0a, 0x00
.L_0:


//--------------------- .nv.shared.reserved.0     --------------------------
	.section	.nv.shared.reserved.0,"aw",@nobits
	.weak		__nv_reservedSMEM_offset_0_alias
	.size		__nv_reservedSMEM_offset_0_alias, 0, 64
	.other		__nv_reservedSMEM_offset_0_alias,@"STO_CUDA_RESERVED_SHARED STV_DEFAULT"
__nv_reservedSMEM_offset_0_alias:
	.zero		0
	.zero		64


//--------------------- .nv.constant0._Z9fibonaccii --------------------------
	.section	.nv.constant0._Z9fibonaccii,"a",@progbits
	.sectionflags	@""
	.align	4
.nv.constant0._Z9fibonaccii:
	.zero		900


//--------------------- SYMBOLS --------------------------

	.type		.nv.reservedSmem.offset0,@object
	.size		.nv.reservedSmem.offset0,0x4
	.type		vprintf,@function
